//
// Generated by NVIDIA NVVM Compiler
//
// Compiler Build ID: CL-36424714
// Cuda compilation tools, release 13.0, V13.0.88
// Based on NVVM 20.0.0
//

.version 9.0
.target sm_100
.address_size 64

	// .globl	_Z21cuda_semi_llg_kernelAPdPfS0_S0_S0_fffid

.visible .entry _Z21cuda_semi_llg_kernelAPdPfS0_S0_S0_fffid(
	.param .u64 .ptr .align 1 _Z21cuda_semi_llg_kernelAPdPfS0_S0_S0_fffid_param_0,
	.param .u64 .ptr .align 1 _Z21cuda_semi_llg_kernelAPdPfS0_S0_S0_fffid_param_1,
	.param .u64 .ptr .align 1 _Z21cuda_semi_llg_kernelAPdPfS0_S0_S0_fffid_param_2,
	.param .u64 .ptr .align 1 _Z21cuda_semi_llg_kernelAPdPfS0_S0_S0_fffid_param_3,
	.param .u64 .ptr .align 1 _Z21cuda_semi_llg_kernelAPdPfS0_S0_S0_fffid_param_4,
	.param .f32 _Z21cuda_semi_llg_kernelAPdPfS0_S0_S0_fffid_param_5,
	.param .f32 _Z21cuda_semi_llg_kernelAPdPfS0_S0_S0_fffid_param_6,
	.param .f32 _Z21cuda_semi_llg_kernelAPdPfS0_S0_S0_fffid_param_7,
	.param .u32 _Z21cuda_semi_llg_kernelAPdPfS0_S0_S0_fffid_param_8,
	.param .f64 _Z21cuda_semi_llg_kernelAPdPfS0_S0_S0_fffid_param_9
)
{
	.reg .pred 	%p<2>;
	.reg .b32 	%r<8>;
	.reg .b32 	%f<26>;
	.reg .b64 	%rd<22>;
	.reg .b64 	%fd<59>;

	ld.param.u64 	%rd4, [_Z21cuda_semi_llg_kernelAPdPfS0_S0_S0_fffid_param_3];
	ld.param.u64 	%rd5, [_Z21cuda_semi_llg_kernelAPdPfS0_S0_S0_fffid_param_4];
	ld.param.f32 	%f1, [_Z21cuda_semi_llg_kernelAPdPfS0_S0_S0_fffid_param_5];
	ld.param.f32 	%f2, [_Z21cuda_semi_llg_kernelAPdPfS0_S0_S0_fffid_param_6];
	ld.param.f32 	%f3, [_Z21cuda_semi_llg_kernelAPdPfS0_S0_S0_fffid_param_7];
	ld.param.u32 	%r2, [_Z21cuda_semi_llg_kernelAPdPfS0_S0_S0_fffid_param_8];
	ld.param.f64 	%fd1, [_Z21cuda_semi_llg_kernelAPdPfS0_S0_S0_fffid_param_9];
	mov.u32 	%r3, %ctaid.x;
	mov.u32 	%r4, %ntid.x;
	mov.u32 	%r5, %tid.x;
	mad.lo.s32 	%r1, %r3, %r4, %r5;
	setp.ge.s32 	%p1, %r1, %r2;
	@%p1 bra 	$L__BB0_2;
	ld.param.u64 	%rd21, [_Z21cuda_semi_llg_kernelAPdPfS0_S0_S0_fffid_param_2];
	ld.param.u64 	%rd20, [_Z21cuda_semi_llg_kernelAPdPfS0_S0_S0_fffid_param_1];
	ld.param.u64 	%rd19, [_Z21cuda_semi_llg_kernelAPdPfS0_S0_S0_fffid_param_0];
	cvta.to.global.u64 	%rd6, %rd5;
	cvta.to.global.u64 	%rd7, %rd21;
	cvta.to.global.u64 	%rd8, %rd4;
	cvta.to.global.u64 	%rd9, %rd19;
	cvta.to.global.u64 	%rd10, %rd20;
	mul.lo.s32 	%r6, %r1, 3;
	shl.b32 	%r7, %r1, 2;
	mul.wide.s32 	%rd11, %r7, 4;
	add.s64 	%rd12, %rd6, %rd11;
	ld.global.f32 	%f4, [%rd12];
	ld.global.f32 	%f5, [%rd12+4];
	ld.global.f32 	%f6, [%rd12+8];
	ld.global.f32 	%f7, [%rd12+12];
	mul.wide.s32 	%rd13, %r6, 4;
	add.s64 	%rd14, %rd7, %rd13;
	ld.global.f32 	%f8, [%rd14];
	add.s64 	%rd15, %rd8, %rd13;
	ld.global.f32 	%f9, [%rd15];
	fma.rn.f32 	%f10, %f7, %f9, %f1;
	fma.rn.f32 	%f11, %f4, %f10, %f8;
	mul.f32 	%f12, %f5, %f11;
	cvt.f64.f32 	%fd2, %f12;
	ld.global.f32 	%f13, [%rd14+4];
	ld.global.f32 	%f14, [%rd15+4];
	fma.rn.f32 	%f15, %f7, %f14, %f2;
	fma.rn.f32 	%f16, %f4, %f15, %f13;
	mul.f32 	%f17, %f5, %f16;
	cvt.f64.f32 	%fd3, %f17;
	ld.global.f32 	%f18, [%rd14+8];
	ld.global.f32 	%f19, [%rd15+8];
	fma.rn.f32 	%f20, %f7, %f19, %f3;
	fma.rn.f32 	%f21, %f4, %f20, %f18;
	mul.f32 	%f22, %f5, %f21;
	cvt.f64.f32 	%fd4, %f22;
	mul.wide.s32 	%rd16, %r6, 8;
	add.s64 	%rd17, %rd9, %rd16;
	ld.global.f64 	%fd5, [%rd17];
	ld.global.f64 	%fd6, [%rd17+8];
	ld.global.f64 	%fd7, [%rd17+16];
	mul.f64 	%fd8, %fd6, %fd4;
	mul.f64 	%fd9, %fd7, %fd3;
	sub.f64 	%fd10, %fd8, %fd9;
	mul.f64 	%fd11, %fd7, %fd2;
	mul.f64 	%fd12, %fd5, %fd4;
	sub.f64 	%fd13, %fd11, %fd12;
	mul.f64 	%fd14, %fd5, %fd3;
	mul.f64 	%fd15, %fd6, %fd2;
	sub.f64 	%fd16, %fd14, %fd15;
	mul.f64 	%fd17, %fd1, 0dBFE0000000000000;
	cvt.f64.f32 	%fd18, %f6;
	fma.rn.f64 	%fd19, %fd10, %fd18, %fd2;
	mul.f64 	%fd20, %fd17, %fd19;
	fma.rn.f64 	%fd21, %fd13, %fd18, %fd3;
	mul.f64 	%fd22, %fd17, %fd21;
	fma.rn.f64 	%fd23, %fd16, %fd18, %fd4;
	mul.f64 	%fd24, %fd17, %fd23;
	mul.f64 	%fd25, %fd22, %fd22;
	fma.rn.f64 	%fd26, %fd20, %fd20, %fd25;
	fma.rn.f64 	%fd27, %fd24, %fd24, %fd26;
	add.f64 	%fd28, %fd27, 0d3FF0000000000000;
	rcp.rn.f64 	%fd29, %fd28;
	mul.f64 	%fd30, %fd6, %fd22;
	fma.rn.f64 	%fd31, %fd5, %fd20, %fd30;
	fma.rn.f64 	%fd32, %fd7, %fd24, %fd31;
	mul.f64 	%fd33, %fd7, %fd22;
	mul.f64 	%fd34, %fd6, %fd24;
	sub.f64 	%fd35, %fd33, %fd34;
	mul.f64 	%fd36, %fd5, %fd24;
	mul.f64 	%fd37, %fd7, %fd20;
	sub.f64 	%fd38, %fd36, %fd37;
	mul.f64 	%fd39, %fd6, %fd20;
	mul.f64 	%fd40, %fd5, %fd22;
	sub.f64 	%fd41, %fd39, %fd40;
	mov.f64 	%fd42, 0d3FF0000000000000;
	sub.f64 	%fd43, %fd42, %fd27;
	fma.rn.f64 	%fd44, %fd20, %fd32, %fd35;
	add.f64 	%fd45, %fd44, %fd44;
	fma.rn.f64 	%fd46, %fd5, %fd43, %fd45;
	fma.rn.f64 	%fd47, %fd29, %fd46, %fd5;
	mul.f64 	%fd48, %fd47, 0d3FE0000000000000;
	fma.rn.f64 	%fd49, %fd22, %fd32, %fd38;
	add.f64 	%fd50, %fd49, %fd49;
	fma.rn.f64 	%fd51, %fd6, %fd43, %fd50;
	fma.rn.f64 	%fd52, %fd29, %fd51, %fd6;
	mul.f64 	%fd53, %fd52, 0d3FE0000000000000;
	fma.rn.f64 	%fd54, %fd24, %fd32, %fd41;
	add.f64 	%fd55, %fd54, %fd54;
	fma.rn.f64 	%fd56, %fd7, %fd43, %fd55;
	fma.rn.f64 	%fd57, %fd29, %fd56, %fd7;
	mul.f64 	%fd58, %fd57, 0d3FE0000000000000;
	st.global.f64 	[%rd17], %fd48;
	st.global.f64 	[%rd17+8], %fd53;
	st.global.f64 	[%rd17+16], %fd58;
	cvt.rn.f32.f64 	%f23, %fd48;
	add.s64 	%rd18, %rd10, %rd13;
	st.global.f32 	[%rd18], %f23;
	cvt.rn.f32.f64 	%f24, %fd53;
	st.global.f32 	[%rd18+4], %f24;
	cvt.rn.f32.f64 	%f25, %fd58;
	st.global.f32 	[%rd18+8], %f25;
$L__BB0_2:
	ret;

}
	// .globl	_Z21cuda_semi_llg_kernelBPdPfS_S0_S0_S0_fffid
.visible .entry _Z21cuda_semi_llg_kernelBPdPfS_S0_S0_S0_fffid(
	.param .u64 .ptr .align 1 _Z21cuda_semi_llg_kernelBPdPfS_S0_S0_S0_fffid_param_0,
	.param .u64 .ptr .align 1 _Z21cuda_semi_llg_kernelBPdPfS_S0_S0_S0_fffid_param_1,
	.param .u64 .ptr .align 1 _Z21cuda_semi_llg_kernelBPdPfS_S0_S0_S0_fffid_param_2,
	.param .u64 .ptr .align 1 _Z21cuda_semi_llg_kernelBPdPfS_S0_S0_S0_fffid_param_3,
	.param .u64 .ptr .align 1 _Z21cuda_semi_llg_kernelBPdPfS_S0_S0_S0_fffid_param_4,
	.param .u64 .ptr .align 1 _Z21cuda_semi_llg_kernelBPdPfS_S0_S0_S0_fffid_param_5,
	.param .f32 _Z21cuda_semi_llg_kernelBPdPfS_S0_S0_S0_fffid_param_6,
	.param .f32 _Z21cuda_semi_llg_kernelBPdPfS_S0_S0_S0_fffid_param_7,
	.param .f32 _Z21cuda_semi_llg_kernelBPdPfS_S0_S0_S0_fffid_param_8,
	.param .u32 _Z21cuda_semi_llg_kernelBPdPfS_S0_S0_S0_fffid_param_9,
	.param .f64 _Z21cuda_semi_llg_kernelBPdPfS_S0_S0_S0_fffid_param_10
)
{
	.reg .pred 	%p<2>;
	.reg .b32 	%r<8>;
	.reg .b32 	%f<26>;
	.reg .b64 	%rd<25>;
	.reg .b64 	%fd<60>;

	ld.param.u64 	%rd2, [_Z21cuda_semi_llg_kernelBPdPfS_S0_S0_S0_fffid_param_1];
	ld.param.u64 	%rd4, [_Z21cuda_semi_llg_kernelBPdPfS_S0_S0_S0_fffid_param_3];
	ld.param.u64 	%rd5, [_Z21cuda_semi_llg_kernelBPdPfS_S0_S0_S0_fffid_param_4];
	ld.param.f32 	%f1, [_Z21cuda_semi_llg_kernelBPdPfS_S0_S0_S0_fffid_param_6];
	ld.param.f32 	%f2, [_Z21cuda_semi_llg_kernelBPdPfS_S0_S0_S0_fffid_param_7];
	ld.param.f32 	%f3, [_Z21cuda_semi_llg_kernelBPdPfS_S0_S0_S0_fffid_param_8];
	ld.param.u32 	%r2, [_Z21cuda_semi_llg_kernelBPdPfS_S0_S0_S0_fffid_param_9];
	mov.u32 	%r3, %ctaid.x;
	mov.u32 	%r4, %ntid.x;
	mov.u32 	%r5, %tid.x;
	mad.lo.s32 	%r1, %r3, %r4, %r5;
	setp.ge.s32 	%p1, %r1, %r2;
	@%p1 bra 	$L__BB1_2;
	ld.param.f64 	%fd59, [_Z21cuda_semi_llg_kernelBPdPfS_S0_S0_S0_fffid_param_10];
	ld.param.u64 	%rd24, [_Z21cuda_semi_llg_kernelBPdPfS_S0_S0_S0_fffid_param_5];
	ld.param.u64 	%rd23, [_Z21cuda_semi_llg_kernelBPdPfS_S0_S0_S0_fffid_param_2];
	ld.param.u64 	%rd22, [_Z21cuda_semi_llg_kernelBPdPfS_S0_S0_S0_fffid_param_0];
	cvta.to.global.u64 	%rd7, %rd24;
	cvta.to.global.u64 	%rd8, %rd4;
	cvta.to.global.u64 	%rd9, %rd5;
	cvta.to.global.u64 	%rd10, %rd22;
	cvta.to.global.u64 	%rd11, %rd23;
	cvta.to.global.u64 	%rd12, %rd2;
	mul.lo.s32 	%r6, %r1, 3;
	shl.b32 	%r7, %r1, 2;
	mul.wide.s32 	%rd13, %r7, 4;
	add.s64 	%rd14, %rd7, %rd13;
	ld.global.f32 	%f4, [%rd14];
	ld.global.f32 	%f5, [%rd14+4];
	ld.global.f32 	%f6, [%rd14+8];
	ld.global.f32 	%f7, [%rd14+12];
	mul.wide.s32 	%rd15, %r6, 4;
	add.s64 	%rd16, %rd8, %rd15;
	ld.global.f32 	%f8, [%rd16];
	add.s64 	%rd17, %rd9, %rd15;
	ld.global.f32 	%f9, [%rd17];
	fma.rn.f32 	%f10, %f7, %f9, %f1;
	fma.rn.f32 	%f11, %f4, %f10, %f8;
	mul.f32 	%f12, %f5, %f11;
	cvt.f64.f32 	%fd2, %f12;
	ld.global.f32 	%f13, [%rd16+4];
	ld.global.f32 	%f14, [%rd17+4];
	fma.rn.f32 	%f15, %f7, %f14, %f2;
	fma.rn.f32 	%f16, %f4, %f15, %f13;
	mul.f32 	%f17, %f5, %f16;
	cvt.f64.f32 	%fd3, %f17;
	ld.global.f32 	%f18, [%rd16+8];
	ld.global.f32 	%f19, [%rd17+8];
	fma.rn.f32 	%f20, %f7, %f19, %f3;
	fma.rn.f32 	%f21, %f4, %f20, %f18;
	mul.f32 	%f22, %f5, %f21;
	cvt.f64.f32 	%fd4, %f22;
	mul.wide.s32 	%rd18, %r6, 8;
	add.s64 	%rd19, %rd10, %rd18;
	ld.global.f64 	%fd5, [%rd19];
	ld.global.f64 	%fd6, [%rd19+8];
	ld.global.f64 	%fd7, [%rd19+16];
	mul.f64 	%fd8, %fd6, %fd4;
	mul.f64 	%fd9, %fd7, %fd3;
	sub.f64 	%fd10, %fd8, %fd9;
	mul.f64 	%fd11, %fd7, %fd2;
	mul.f64 	%fd12, %fd5, %fd4;
	sub.f64 	%fd13, %fd11, %fd12;
	mul.f64 	%fd14, %fd5, %fd3;
	mul.f64 	%fd15, %fd6, %fd2;
	sub.f64 	%fd16, %fd14, %fd15;
	mul.f64 	%fd17, %fd59, 0dBFE0000000000000;
	cvt.f64.f32 	%fd18, %f6;
	fma.rn.f64 	%fd19, %fd10, %fd18, %fd2;
	mul.f64 	%fd20, %fd17, %fd19;
	fma.rn.f64 	%fd21, %fd13, %fd18, %fd3;
	mul.f64 	%fd22, %fd17, %fd21;
	fma.rn.f64 	%fd23, %fd16, %fd18, %fd4;
	mul.f64 	%fd24, %fd17, %fd23;
	mul.f64 	%fd25, %fd22, %fd22;
	fma.rn.f64 	%fd26, %fd20, %fd20, %fd25;
	fma.rn.f64 	%fd27, %fd24, %fd24, %fd26;
	add.f64 	%fd28, %fd27, 0d3FF0000000000000;
	rcp.rn.f64 	%fd29, %fd28;
	add.s64 	%rd20, %rd11, %rd18;
	ld.global.f64 	%fd30, [%rd20];
	ld.global.f64 	%fd31, [%rd20+8];
	ld.global.f64 	%fd32, [%rd20+16];
	mul.f64 	%fd33, %fd31, %fd22;
	fma.rn.f64 	%fd34, %fd30, %fd20, %fd33;
	fma.rn.f64 	%fd35, %fd32, %fd24, %fd34;
	mul.f64 	%fd36, %fd32, %fd22;
	mul.f64 	%fd37, %fd31, %fd24;
	sub.f64 	%fd38, %fd36, %fd37;
	mul.f64 	%fd39, %fd30, %fd24;
	mul.f64 	%fd40, %fd32, %fd20;
	sub.f64 	%fd41, %fd39, %fd40;
	mul.f64 	%fd42, %fd31, %fd20;
	mul.f64 	%fd43, %fd30, %fd22;
	sub.f64 	%fd44, %fd42, %fd43;
	mov.f64 	%fd45, 0d3FF0000000000000;
	sub.f64 	%fd46, %fd45, %fd27;
	fma.rn.f64 	%fd47, %fd20, %fd35, %fd38;
	add.f64 	%fd48, %fd47, %fd47;
	fma.rn.f64 	%fd49, %fd30, %fd46, %fd48;
	mul.f64 	%fd50, %fd29, %fd49;
	fma.rn.f64 	%fd51, %fd22, %fd35, %fd41;
	add.f64 	%fd52, %fd51, %fd51;
	fma.rn.f64 	%fd53, %fd31, %fd46, %fd52;
	mul.f64 	%fd54, %fd29, %fd53;
	fma.rn.f64 	%fd55, %fd24, %fd35, %fd44;
	add.f64 	%fd56, %fd55, %fd55;
	fma.rn.f64 	%fd57, %fd32, %fd46, %fd56;
	mul.f64 	%fd58, %fd29, %fd57;
	st.global.f64 	[%rd19], %fd50;
	st.global.f64 	[%rd19+8], %fd54;
	st.global.f64 	[%rd19+16], %fd58;
	cvt.rn.f32.f64 	%f23, %fd50;
	add.s64 	%rd21, %rd12, %rd15;
	st.global.f32 	[%rd21], %f23;
	cvt.rn.f32.f64 	%f24, %fd54;
	st.global.f32 	[%rd21+4], %f24;
	cvt.rn.f32.f64 	%f25, %fd58;
	st.global.f32 	[%rd21+8], %f25;
$L__BB1_2:
	ret;

}


// ===== COMPILED SASS (sm_100) =====

	.target	sm_100

	.elftype	@"ET_EXEC"


//--------------------- .note.nv.tkinfo           --------------------------
	.section	.note.nv.tkinfo,"",@"SHT_NOTE"
	.sectionflags	@"SHF_NOTE_NV_TKINFO"
	.tkinfo
        /*0018*/ 	.word	0x00000002
        /*0030*/ 	.string	""
        /*0030*/ 	.string	"ptxas"
        /*0030*/ 	.string	"Cuda compilation tools, release 13.0, V13.0.88"
        /*0030*/ 	.string	"Build cuda_13.0.r13.0/compiler.36424714_0"
        /*0030*/ 	.string	"-arch sm_100 -m 64 "



//--------------------- .note.nv.cuinfo           --------------------------
	.section	.note.nv.cuinfo,"",@"SHT_NOTE"
	.sectionflags	@"SHF_NOTE_NV_CUINFO"
        /*0018*/ 	.short	0x0002
        /*001a*/ 	.short	0x0064
        /*001c*/ 	.short	0x0082
	.zero		2


//--------------------- .nv.info                  --------------------------
	.section	.nv.info,"",@"SHT_CUDA_INFO"
	.align	4


	//----- nvinfo : EIATTR_REGCOUNT
	.align		4
        /*0000*/ 	.byte	0x04, 0x2f
        /*0002*/ 	.short	(.L_1 - .L_0)
	.align		4
.L_0:
        /*0004*/ 	.word	index@(_Z21cuda_semi_llg_kernelAPdPfS0_S0_S0_fffid)
        /*0008*/ 	.word	0x0000001e


	//----- nvinfo : EIATTR_FRAME_SIZE
	.align		4
.L_1:
        /*000c*/ 	.byte	0x04, 0x11
        /*000e*/ 	.short	(.L_3 - .L_2)
	.align		4
.L_2:
        /*0010*/ 	.word	index@($__internal_1_$__cuda_sm20_dblrcp_rn_slowpath_v3)
        /*0014*/ 	.word	0x00000000


	//----- nvinfo : EIATTR_FRAME_SIZE
	.align		4
.L_3:
        /*0018*/ 	.byte	0x04, 0x11
        /*001a*/ 	.short	(.L_5 - .L_4)
	.align		4
.L_4:
        /*001c*/ 	.word	index@(_Z21cuda_semi_llg_kernelAPdPfS0_S0_S0_fffid)
        /*0020*/ 	.word	0x00000000


	//----- nvinfo : EIATTR_REGCOUNT
	.align		4
.L_5:
        /*0024*/ 	.byte	0x04, 0x2f
        /*0026*/ 	.short	(.L_7 - .L_6)
	.align		4
.L_6:
        /*0028*/ 	.word	index@(_Z21cuda_semi_llg_kernelBPdPfS_S0_S0_S0_fffid)
        /*002c*/ 	.word	0x00000020


	//----- nvinfo : EIATTR_FRAME_SIZE
	.align		4
.L_7:
        /*0030*/ 	.byte	0x04, 0x11
        /*0032*/ 	.short	(.L_9 - .L_8)
	.align		4
.L_8:
        /*0034*/ 	.word	index@($__internal_0_$__cuda_sm20_dblrcp_rn_slowpath_v3)
        /*0038*/ 	.word	0x00000000


	//----- nvinfo : EIATTR_FRAME_SIZE
	.align		4
.L_9:
        /*003c*/ 	.byte	0x04, 0x11
        /*003e*/ 	.short	(.L_11 - .L_10)
	.align		4
.L_10:
        /*0040*/ 	.word	index@(_Z21cuda_semi_llg_kernelBPdPfS_S0_S0_S0_fffid)
        /*0044*/ 	.word	0x00000000


	//----- nvinfo : EIATTR_MIN_STACK_SIZE
	.align		4
.L_11:
        /*0048*/ 	.byte	0x04, 0x12
        /*004a*/ 	.short	(.L_13 - .L_12)
	.align		4
.L_12:
        /*004c*/ 	.word	index@(_Z21cuda_semi_llg_kernelBPdPfS_S0_S0_S0_fffid)
        /*0050*/ 	.word	0x00000000


	//----- nvinfo : EIATTR_MIN_STACK_SIZE
	.align		4
.L_13:
        /*0054*/ 	.byte	0x04, 0x12
        /*0056*/ 	.short	(.L_15 - .L_14)
	.align		4
.L_14:
        /*0058*/ 	.word	index@(_Z21cuda_semi_llg_kernelAPdPfS0_S0_S0_fffid)
        /*005c*/ 	.word	0x00000000
.L_15:


//--------------------- .nv.compat                --------------------------
	.section	.nv.compat,"",@"SHT_CUDA_COMPAT_INFO"
	.align	4
        /*0000*/ 	.byte	0x02, 0x09, 0x00, 0x00, 0x02, 0x02, 0x01, 0x00, 0x02, 0x05, 0x05, 0x00, 0x03, 0x07, 0x01, 0x01
        /*0010*/ 	.byte	0x02, 0x03, 0x00, 0x00, 0x02, 0x06, 0x01, 0x00, 0x04, 0x0b, 0x08, 0x00, 0x01, 0x00, 0x00, 0x00
        /*0020*/ 	.byte	0x00, 0x00, 0x00, 0x00


//--------------------- .nv.info._Z21cuda_semi_llg_kernelBPdPfS_S0_S0_S0_fffid --------------------------
	.section	.nv.info._Z21cuda_semi_llg_kernelBPdPfS_S0_S0_S0_fffid,"",@"SHT_CUDA_INFO"
	.sectionflags	@""
	.align	4


	//----- nvinfo : EIATTR_CUDA_API_VERSION
	.align		4
        /*0000*/ 	.byte	0x04, 0x37
        /*0002*/ 	.short	(.L_17 - .L_16)
.L_16:
        /*0004*/ 	.word	0x00000082


	//----- nvinfo : EIATTR_KPARAM_INFO
	.align		4
.L_17:
        /*0008*/ 	.byte	0x04, 0x17
        /*000a*/ 	.short	(.L_19 - .L_18)
.L_18:
        /*000c*/ 	.word	0x00000000
        /*0010*/ 	.short	0x000a
        /*0012*/ 	.short	0x0040
        /*0014*/ 	.byte	0x00, 0xf0, 0x21, 0x00


	//----- nvinfo : EIATTR_KPARAM_INFO
	.align		4
.L_19:
        /*0018*/ 	.byte	0x04, 0x17
        /*001a*/ 	.short	(.L_21 - .L_20)
.L_20:
        /*001c*/ 	.word	0x00000000
        /*0020*/ 	.short	0x0009
        /*0022*/ 	.short	0x003c
        /*0024*/ 	.byte	0x00, 0xf0, 0x11, 0x00


	//----- nvinfo : EIATTR_KPARAM_INFO
	.align		4
.L_21:
        /*0028*/ 	.byte	0x04, 0x17
        /*002a*/ 	.short	(.L_23 - .L_22)
.L_22:
        /*002c*/ 	.word	0x00000000
        /*0030*/ 	.short	0x0008
        /*0032*/ 	.short	0x0038
        /*0034*/ 	.byte	0x00, 0xf0, 0x11, 0x00


	//----- nvinfo : EIATTR_KPARAM_INFO
	.align		4
.L_23:
        /*0038*/ 	.byte	0x04, 0x17
        /*003a*/ 	.short	(.L_25 - .L_24)
.L_24:
        /*003c*/ 	.word	0x00000000
        /*0040*/ 	.short	0x0007
        /*0042*/ 	.short	0x0034
        /*0044*/ 	.byte	0x00, 0xf0, 0x11, 0x00


	//----- nvinfo : EIATTR_KPARAM_INFO
	.align		4
.L_25:
        /*0048*/ 	.byte	0x04, 0x17
        /*004a*/ 	.short	(.L_27 - .L_26)
.L_26:
        /*004c*/ 	.word	0x00000000
        /*0050*/ 	.short	0x0006
        /*0052*/ 	.short	0x0030
        /*0054*/ 	.byte	0x00, 0xf0, 0x11, 0x00


	//----- nvinfo : EIATTR_KPARAM_INFO
	.align		4
.L_27:
        /*0058*/ 	.byte	0x04, 0x17
        /*005a*/ 	.short	(.L_29 - .L_28)
.L_28:
        /*005c*/ 	.word	0x00000000
        /*0060*/ 	.short	0x0005
        /*0062*/ 	.short	0x0028
        /*0064*/ 	.byte	0x00, 0xf5, 0x21, 0x00


	//----- nvinfo : EIATTR_KPARAM_INFO
	.align		4
.L_29:
        /*0068*/ 	.byte	0x04, 0x17
        /*006a*/ 	.short	(.L_31 - .L_30)
.L_30:
        /*006c*/ 	.word	0x00000000
        /*0070*/ 	.short	0x0004
        /*0072*/ 	.short	0x0020
        /*0074*/ 	.byte	0x00, 0xf5, 0x21, 0x00


	//----- nvinfo : EIATTR_KPARAM_INFO
	.align		4
.L_31:
        /*0078*/ 	.byte	0x04, 0x17
        /*007a*/ 	.short	(.L_33 - .L_32)
.L_32:
        /*007c*/ 	.word	0x00000000
        /*0080*/ 	.short	0x0003
        /*0082*/ 	.short	0x0018
        /*0084*/ 	.byte	0x00, 0xf5, 0x21, 0x00


	//----- nvinfo : EIATTR_KPARAM_INFO
	.align		4
.L_33:
        /*0088*/ 	.byte	0x04, 0x17
        /*008a*/ 	.short	(.L_35 - .L_34)
.L_34:
        /*008c*/ 	.word	0x00000000
        /*0090*/ 	.short	0x0002
        /*0092*/ 	.short	0x0010
        /*0094*/ 	.byte	0x00, 0xf5, 0x21, 0x00


	//----- nvinfo : EIATTR_KPARAM_INFO
	.align		4
.L_35:
        /*0098*/ 	.byte	0x04, 0x17
        /*009a*/ 	.short	(.L_37 - .L_36)
.L_36:
        /*009c*/ 	.word	0x00000000
        /*00a0*/ 	.short	0x0001
        /*00a2*/ 	.short	0x0008
        /*00a4*/ 	.byte	0x00, 0xf5, 0x21, 0x00


	//----- nvinfo : EIATTR_KPARAM_INFO
	.align		4
.L_37:
        /*00a8*/ 	.byte	0x04, 0x17
        /*00aa*/ 	.short	(.L_39 - .L_38)
.L_38:
        /*00ac*/ 	.word	0x00000000
        /*00b0*/ 	.short	0x0000
        /*00b2*/ 	.short	0x0000
        /*00b4*/ 	.byte	0x00, 0xf5, 0x21, 0x00


	//----- nvinfo : EIATTR_SPARSE_MMA_MASK
	.align		4
.L_39:
        /*00b8*/ 	.byte	0x03, 0x50
        /*00ba*/ 	.short	0x0000


	//----- nvinfo : EIATTR_MAXREG_COUNT
	.align		4
        /*00bc*/ 	.byte	0x03, 0x1b
        /*00be*/ 	.short	0x00ff


	//----- nvinfo : EIATTR_MERCURY_ISA_VERSION
	.align		4
        /*00c0*/ 	.byte	0x03, 0x5f
        /*00c2*/ 	.short	0x0101


	//----- nvinfo : EIATTR_VRC_CTA_INIT_COUNT
	.align		4
        /*00c4*/ 	.byte	0x02, 0x4a
	.zero		1
	.zero		1


	//----- nvinfo : EIATTR_EXIT_INSTR_OFFSETS
	.align		4
        /*00c8*/ 	.byte	0x04, 0x1c
        /*00ca*/ 	.short	(.L_41 - .L_40)


	//   ....[0]....
.L_40:
        /*00cc*/ 	.word	0x00000070


	//   ....[1]....
        /*00d0*/ 	.word	0x00000780


	//----- nvinfo : EIATTR_CRS_STACK_SIZE
	.align		4
.L_41:
        /*00d4*/ 	.byte	0x04, 0x1e
        /*00d6*/ 	.short	(.L_43 - .L_42)
.L_42:
        /*00d8*/ 	.word	0x00000000


	//----- nvinfo : EIATTR_CBANK_PARAM_SIZE
	.align		4
.L_43:
        /*00dc*/ 	.byte	0x03, 0x19
        /*00de*/ 	.short	0x0048


	//----- nvinfo : EIATTR_PARAM_CBANK
	.align		4
        /*00e0*/ 	.byte	0x04, 0x0a
        /*00e2*/ 	.short	(.L_45 - .L_44)
	.align		4
.L_44:
        /*00e4*/ 	.word	index@(.nv.constant0._Z21cuda_semi_llg_kernelBPdPfS_S0_S0_S0_fffid)
        /*00e8*/ 	.short	0x0380
        /*00ea*/ 	.short	0x0048


	//----- nvinfo : EIATTR_SW_WAR
	.align		4
.L_45:
        /*00ec*/ 	.byte	0x04, 0x36
        /*00ee*/ 	.short	(.L_47 - .L_46)
.L_46:
        /*00f0*/ 	.word	0x00000008
.L_47:


//--------------------- .nv.info._Z21cuda_semi_llg_kernelAPdPfS0_S0_S0_fffid --------------------------
	.section	.nv.info._Z21cuda_semi_llg_kernelAPdPfS0_S0_S0_fffid,"",@"SHT_CUDA_INFO"
	.sectionflags	@""
	.align	4


	//----- nvinfo : EIATTR_CUDA_API_VERSION
	.align		4
        /*0000*/ 	.byte	0x04, 0x37
        /*0002*/ 	.short	(.L_49 - .L_48)
.L_48:
        /*0004*/ 	.word	0x00000082


	//----- nvinfo : EIATTR_KPARAM_INFO
	.align		4
.L_49:
        /*0008*/ 	.byte	0x04, 0x17
        /*000a*/ 	.short	(.L_51 - .L_50)
.L_50:
        /*000c*/ 	.word	0x00000000
        /*0010*/ 	.short	0x0009
        /*0012*/ 	.short	0x0038
        /*0014*/ 	.byte	0x00, 0xf0, 0x21, 0x00


	//----- nvinfo : EIATTR_KPARAM_INFO
	.align		4
.L_51:
        /*0018*/ 	.byte	0x04, 0x17
        /*001a*/ 	.short	(.L_53 - .L_52)
.L_52:
        /*001c*/ 	.word	0x00000000
        /*0020*/ 	.short	0x0008
        /*0022*/ 	.short	0x0034
        /*0024*/ 	.byte	0x00, 0xf0, 0x11, 0x00


	//----- nvinfo : EIATTR_KPARAM_INFO
	.align		4
.L_53:
        /*0028*/ 	.byte	0x04, 0x17
        /*002a*/ 	.short	(.L_55 - .L_54)
.L_54:
        /*002c*/ 	.word	0x00000000
        /*0030*/ 	.short	0x0007
        /*0032*/ 	.short	0x0030
        /*0034*/ 	.byte	0x00, 0xf0, 0x11, 0x00


	//----- nvinfo : EIATTR_KPARAM_INFO
	.align		4
.L_55:
        /*0038*/ 	.byte	0x04, 0x17
        /*003a*/ 	.short	(.L_57 - .L_56)
.L_56:
        /*003c*/ 	.word	0x00000000
        /*0040*/ 	.short	0x0006
        /*0042*/ 	.short	0x002c
        /*0044*/ 	.byte	0x00, 0xf0, 0x11, 0x00


	//----- nvinfo : EIATTR_KPARAM_INFO
	.align		4
.L_57:
        /*0048*/ 	.byte	0x04, 0x17
        /*004a*/ 	.short	(.L_59 - .L_58)
.L_58:
        /*004c*/ 	.word	0x00000000
        /*0050*/ 	.short	0x0005
        /*0052*/ 	.short	0x0028
        /*0054*/ 	.byte	0x00, 0xf0, 0x11, 0x00


	//----- nvinfo : EIATTR_KPARAM_INFO
	.align		4
.L_59:
        /*0058*/ 	.byte	0x04, 0x17
        /*005a*/ 	.short	(.L_61 - .L_60)
.L_60:
        /*005c*/ 	.word	0x00000000
        /*0060*/ 	.short	0x0004
        /*0062*/ 	.short	0x0020
        /*0064*/ 	.byte	0x00, 0xf5, 0x21, 0x00


	//----- nvinfo : EIATTR_KPARAM_INFO
	.align		4
.L_61:
        /*0068*/ 	.byte	0x04, 0x17
        /*006a*/ 	.short	(.L_63 - .L_62)
.L_62:
        /*006c*/ 	.word	0x00000000
        /*0070*/ 	.short	0x0003
        /*0072*/ 	.short	0x0018
        /*0074*/ 	.byte	0x00, 0xf5, 0x21, 0x00


	//----- nvinfo : EIATTR_KPARAM_INFO
	.align		4
.L_63:
        /*0078*/ 	.byte	0x04, 0x17
        /*007a*/ 	.short	(.L_65 - .L_64)
.L_64:
        /*007c*/ 	.word	0x00000000
        /*0080*/ 	.short	0x0002
        /*0082*/ 	.short	0x0010
        /*0084*/ 	.byte	0x00, 0xf5, 0x21, 0x00


	//----- nvinfo : EIATTR_KPARAM_INFO
	.align		4
.L_65:
        /*0088*/ 	.byte	0x04, 0x17
        /*008a*/ 	.short	(.L_67 - .L_66)
.L_66:
        /*008c*/ 	.word	0x00000000
        /*0090*/ 	.short	0x0001
        /*0092*/ 	.short	0x0008
        /*0094*/ 	.byte	0x00, 0xf5, 0x21, 0x00


	//----- nvinfo : EIATTR_KPARAM_INFO
	.align		4
.L_67:
        /*0098*/ 	.byte	0x04, 0x17
        /*009a*/ 	.short	(.L_69 - .L_68)
.L_68:
        /*009c*/ 	.word	0x00000000
        /*00a0*/ 	.short	0x0000
        /*00a2*/ 	.short	0x0000
        /*00a4*/ 	.byte	0x00, 0xf5, 0x21, 0x00


	//----- nvinfo : EIATTR_SPARSE_MMA_MASK
	.align		4
.L_69:
        /*00a8*/ 	.byte	0x03, 0x50
        /*00aa*/ 	.short	0x0000


	//----- nvinfo : EIATTR_MAXREG_COUNT
	.align		4
        /*00ac*/ 	.byte	0x03, 0x1b
        /*00ae*/ 	.short	0x00ff


	//----- nvinfo : EIATTR_MERCURY_ISA_VERSION
	.align		4
        /*00b0*/ 	.byte	0x03, 0x5f
        /*00b2*/ 	.short	0x0101


	//----- nvinfo : EIATTR_VRC_CTA_INIT_COUNT
	.align		4
        /*00b4*/ 	.byte	0x02, 0x4a
	.zero		1
	.zero		1


	//----- nvinfo : EIATTR_EXIT_INSTR_OFFSETS
	.align		4
        /*00b8*/ 	.byte	0x04, 0x1c
        /*00ba*/ 	.short	(.L_71 - .L_70)


	//   ....[0]....
.L_70:
        /*00bc*/ 	.word	0x00000070


	//   ....[1]....
        /*00c0*/ 	.word	0x00000760


	//----- nvinfo : EIATTR_CRS_STACK_SIZE
	.align		4
.L_71:
        /*00c4*/ 	.byte	0x04, 0x1e
        /*00c6*/ 	.short	(.L_73 - .L_72)
.L_72:
        /*00c8*/ 	.word	0x00000000


	//----- nvinfo : EIATTR_CBANK_PARAM_SIZE
	.align		4
.L_73:
        /*00cc*/ 	.byte	0x03, 0x19
        /*00ce*/ 	.short	0x0040


	//----- nvinfo : EIATTR_PARAM_CBANK
	.align		4
        /*00d0*/ 	.byte	0x04, 0x0a
        /*00d2*/ 	.short	(.L_75 - .L_74)
	.align		4
.L_74:
        /*00d4*/ 	.word	index@(.nv.constant0._Z21cuda_semi_llg_kernelAPdPfS0_S0_S0_fffid)
        /*00d8*/ 	.short	0x0380
        /*00da*/ 	.short	0x0040


	//----- nvinfo : EIATTR_SW_WAR
	.align		4
.L_75:
        /*00dc*/ 	.byte	0x04, 0x36
        /*00de*/ 	.short	(.L_77 - .L_76)
.L_76:
        /*00e0*/ 	.word	0x00000008
.L_77:


//--------------------- .nv.callgraph             --------------------------
	.section	.nv.callgraph,"",@"SHT_CUDA_CALLGRAPH"
	.align	4
	.sectionentsize	8
	.align		4
        /*0000*/ 	.word	0x00000000
	.align		4
        /*0004*/ 	.word	0xffffffff
	.align		4
        /*0008*/ 	.word	0x00000000
	.align		4
        /*000c*/ 	.word	0xfffffffe
	.align		4
        /*0010*/ 	.word	0x00000000
	.align		4
        /*0014*/ 	.word	0xfffffffd
	.align		4
        /*0018*/ 	.word	0x00000000
	.align		4
        /*001c*/ 	.word	0xfffffffc


//--------------------- .text._Z21cuda_semi_llg_kernelBPdPfS_S0_S0_S0_fffid --------------------------
	.section	.text._Z21cuda_semi_llg_kernelBPdPfS_S0_S0_S0_fffid,"ax",@progbits
	.align	128
        .global         _Z21cuda_semi_llg_kernelBPdPfS_S0_S0_S0_fffid
        .type           _Z21cuda_semi_llg_kernelBPdPfS_S0_S0_S0_fffid,@function
        .size           _Z21cuda_semi_llg_kernelBPdPfS_S0_S0_S0_fffid,(.L_x_14 - _Z21cuda_semi_llg_kernelBPdPfS_S0_S0_S0_fffid)
        .other          _Z21cuda_semi_llg_kernelBPdPfS_S0_S0_S0_fffid,@"STO_CUDA_ENTRY STV_DEFAULT"
_Z21cuda_semi_llg_kernelBPdPfS_S0_S0_S0_fffid:
.text._Z21cuda_semi_llg_kernelBPdPfS_S0_S0_S0_fffid:
[----:B------:R-:W-:Y:S01]  /*0000*/  LDC R1, c[0x0][0x37c] ;  /* 0x0000df00ff017b82 */ /* 0x000fe20000000800 */
[----:B------:R-:W0:Y:S07]  /*0010*/  S2R R3, SR_TID.X ;  /* 0x0000000000037919 */ /* 0x000e2e0000002100 */
[----:B------:R-:W0:Y:S01]  /*0020*/  S2UR UR4, SR_CTAID.X ;  /* 0x00000000000479c3 */ /* 0x000e220000002500 */
[----:B------:R-:W1:Y:S07]  /*0030*/  LDCU UR5, c[0x0][0x3bc] ;  /* 0x00007780ff0577ac */ /* 0x000e6e0008000800 */
[----:B------:R-:W0:Y:S02]  /*0040*/  LDC R0, c[0x0][0x360] ;  /* 0x0000d800ff007b82 */ /* 0x000e240000000800 */
[----:B0-----:R-:W-:-:S05]  /*0050*/  IMAD R0, R0, UR4, R3 ;  /* 0x0000000400007c24 */ /* 0x001fca000f8e0203 */
[----:B-1----:R-:W-:-:S13]  /*0060*/  ISETP.GE.AND P0, PT, R0, UR5, PT ;  /* 0x0000000500007c0c */ /* 0x002fda000bf06270 */
[----:B------:R-:W-:Y:S05]  /*0070*/  @P0 EXIT ;  /* 0x000000000000094d */ /* 0x000fea0003800000 */
[----:B------:R-:W0:Y:S01]  /*0080*/  LDC.64 R12, c[0x0][0x3a8] ;  /* 0x0000ea00ff0c7b82 */ /* 0x000e220000000a00 */
[----:B------:R-:W1:Y:S01]  /*0090*/  LDCU.64 UR4, c[0x0][0x358] ;  /* 0x00006b00ff0477ac */ /* 0x000e620008000a00 */
[C---:B------:R-:W-:Y:S01]  /*00a0*/  SHF.L.U32 R3, R0.reuse, 0x2, RZ ;  /* 0x0000000200037819 */ /* 0x040fe200000006ff */
[----:B------:R-:W-:Y:S01]  /*00b0*/  IMAD R0, R0, 0x3, RZ ;  /* 0x0000000300007824 */ /* 0x000fe200078e02ff */
[----:B------:R-:W2:Y:S04]  /*00c0*/  LDCU UR8, c[0x0][0x3b8] ;  /* 0x00007700ff0877ac */ /* 0x000ea80008000800 */
[----:B------:R-:W3:Y:S01]  /*00d0*/  LDC.64 R24, c[0x0][0x3a0] ;  /* 0x0000e800ff187b82 */ /* 0x000ee20000000a00 */
[----:B------:R-:W4:Y:S07]  /*00e0*/  LDCU.64 UR6, c[0x0][0x3b0] ;  /* 0x00007600ff0677ac */ /* 0x000f2e0008000a00 */
[----:B------:R-:W5:Y:S01]  /*00f0*/  LDC.64 R22, c[0x0][0x398] ;  /* 0x0000e600ff167b82 */ /* 0x000f620000000a00 */
[----:B0-----:R-:W-:-:S07]  /*0100*/  IMAD.WIDE R12, R3, 0x4, R12 ;  /* 0x00000004030c7825 */ /* 0x001fce00078e020c */
[----:B------:R-:W0:Y:S01]  /*0110*/  LDC.64 R2, c[0x0][0x380] ;  /* 0x0000e000ff027b82 */ /* 0x000e220000000a00 */
[----:B-1----:R-:W2:Y:S01]  /*0120*/  LDG.E R17, desc[UR4][R12.64+0xc] ;  /* 0x00000c040c117981 */ /* 0x002ea2000c1e1900 */
[----:B---3--:R-:W-:-:S03]  /*0130*/  IMAD.WIDE R24, R0, 0x4, R24 ;  /* 0x0000000400187825 */ /* 0x008fc600078e0218 */
[----:B------:R-:W3:Y:S04]  /*0140*/  LDG.E R15, desc[UR4][R12.64] ;  /* 0x000000040c0f7981 */ /* 0x000ee8000c1e1900 */
[----:B------:R-:W2:Y:S01]  /*0150*/  LDG.E R19, desc[UR4][R24.64+0x8] ;  /* 0x0000080418137981 */ /* 0x000ea2000c1e1900 */
[----:B-----5:R-:W-:-:S03]  /*0160*/  IMAD.WIDE R22, R0, 0x4, R22 ;  /* 0x0000000400167825 */ /* 0x020fc600078e0216 */
[----:B------:R-:W4:Y:S04]  /*0170*/  LDG.E R28, desc[UR4][R24.64+0x4] ;  /* 0x00000404181c7981 */ /* 0x000f28000c1e1900 */
[----:B------:R-:W3:Y:S04]  /*0180*/  LDG.E R8, desc[UR4][R22.64+0x8] ;  /* 0x0000080416087981 */ /* 0x000ee8000c1e1900 */
[----:B------:R-:W5:Y:S04]  /*0190*/  LDG.E R14, desc[UR4][R12.64+0x4] ;  /* 0x000004040c0e7981 */ /* 0x000f68000c1e1900 */
[----:B------:R-:W5:Y:S04]  /*01a0*/  LDG.E R18, desc[UR4][R24.64] ;  /* 0x0000000418127981 */ /* 0x000f68000c1e1900 */
[----:B------:R-:W5:Y:S04]  /*01b0*/  LDG.E R26, desc[UR4][R22.64+0x4] ;  /* 0x00000404161a7981 */ /* 0x000f68000c1e1900 */
[----:B------:R-:W5:Y:S01]  /*01c0*/  LDG.E R20, desc[UR4][R22.64] ;  /* 0x0000000416147981 */ /* 0x000f62000c1e1900 */
[----:B0-----:R-:W-:-:S03]  /*01d0*/  IMAD.WIDE R2, R0, 0x8, R2 ;  /* 0x0000000800027825 */ /* 0x001fc600078e0202 */
[----:B------:R5:W5:Y:S04]  /*01e0*/  LDG.E R16, desc[UR4][R12.64+0x8] ;  /* 0x000008040c107981 */ /* 0x000b68000c1e1900 */
[----:B------:R-:W5:Y:S04]  /*01f0*/  LDG.E.64 R4, desc[UR4][R2.64] ;  /* 0x0000000402047981 */ /* 0x000f68000c1e1b00 */
[----:B------:R-:W5:Y:S04]  /*0200*/  LDG.E.64 R10, desc[UR4][R2.64+0x10] ;  /* 0x00001004020a7981 */ /* 0x000f68000c1e1b00 */
[----:B------:R-:W5:Y:S01]  /*0210*/  LDG.E.64 R6, desc[UR4][R2.64+0x8] ;  /* 0x0000080402067981 */ /* 0x000f62000c1e1b00 */
[----:B------:R-:W-:Y:S01]  /*0220*/  BSSY.RECONVERGENT B0, `(.L_x_0) ;  /* 0x000002f000007945 */ /* 0x000fe20003800200 */
[C---:B--2---:R-:W-:Y:S01]  /*0230*/  FFMA R19, R17.reuse, R19, UR8 ;  /* 0x0000000811137e23 */ /* 0x044fe20008000013 */
[----:B----4-:R-:W-:-:S03]  /*0240*/  FFMA R28, R17, R28, UR7 ;  /* 0x00000007111c7e23 */ /* 0x010fc6000800001c */
[----:B---3--:R-:W-:-:S04]  /*0250*/  FFMA R19, R15, R19, R8 ;  /* 0x000000130f137223 */ /* 0x008fc80000000008 */
[----:B-----5:R-:W-:Y:S01]  /*0260*/  FMUL R12, R14, R19 ;  /* 0x000000130e0c7220 */ /* 0x020fe20000400000 */
[----:B------:R-:W-:Y:S01]  /*0270*/  FFMA R18, R17, R18, UR6 ;  /* 0x0000000611127e23 */ /* 0x000fe20008000012 */
[----:B------:R-:W-:-:S04]  /*0280*/  FFMA R9, R15, R28, R26 ;  /* 0x0000001c0f097223 */ /* 0x000fc8000000001a */
[----:B------:R-:W0:Y:S01]  /*0290*/  F2F.F64.F32 R12, R12 ;  /* 0x0000000c000c7310 */ /* 0x000e220000201800 */
[----:B------:R-:W-:Y:S01]  /*02a0*/  FFMA R15, R15, R18, R20 ;  /* 0x000000120f0f7223 */ /* 0x000fe20000000014 */
[C---:B------:R-:W-:Y:S01]  /*02b0*/  FMUL R9, R14.reuse, R9 ;  /* 0x000000090e097220 */ /* 0x040fe20000400000 */
[----:B------:R-:W1:Y:S02]  /*02c0*/  LDC.64 R18, c[0x0][0x3c0] ;  /* 0x0000f000ff127b82 */ /* 0x000e640000000a00 */
[----:B------:R-:W-:-:S03]  /*02d0*/  FMUL R15, R14, R15 ;  /* 0x0000000f0e0f7220 */ /* 0x000fc60000400000 */
[----:B------:R-:W2:Y:S08]  /*02e0*/  F2F.F64.F32 R8, R9 ;  /* 0x0000000900087310 */ /* 0x000eb00000201800 */
[----:B------:R-:W3:Y:S01]  /*02f0*/  F2F.F64.F32 R14, R15 ;  /* 0x0000000f000e7310 */ /* 0x000ee20000201800 */
[----:B0-----:R-:W-:-:S07]  /*0300*/  DMUL R22, R12, R4 ;  /* 0x000000040c167228 */ /* 0x001fce0000000000 */
[----:B------:R-:W0:Y:S01]  /*0310*/  F2F.F64.F32 R16, R16 ;  /* 0x0000001000107310 */ /* 0x000e220000201800 */
[-C--:B--2---:R-:W-:Y:S02]  /*0320*/  DMUL R20, R8, R10.reuse ;  /* 0x0000000a08147228 */ /* 0x084fe40000000000 */
[----:B---3--:R-:W-:-:S06]  /*0330*/  DFMA R22, R14, R10, -R22 ;  /* 0x0000000a0e16722b */ /* 0x008fcc0000000816 */
[-C--:B------:R-:W-:Y:S02]  /*0340*/  DFMA R20, R12, R6.reuse, -R20 ;  /* 0x000000060c14722b */ /* 0x080fe40000000814 */
[----:B------:R-:W-:Y:S02]  /*0350*/  DMUL R6, R14, R6 ;  /* 0x000000060e067228 */ /* 0x000fe40000000000 */
[----:B-1----:R-:W-:Y:S02]  /*0360*/  DMUL R18, R18, -0.5 ;  /* 0xbfe0000012127828 */ /* 0x002fe40000000000 */
[-C--:B0-----:R-:W-:Y:S02]  /*0370*/  DFMA R22, R22, R16.reuse, R8 ;  /* 0x000000101616722b */ /* 0x081fe40000000008 */
[----:B------:R-:W-:Y:S02]  /*0380*/  DFMA R20, R20, R16, R14 ;  /* 0x000000101414722b */ /* 0x000fe4000000000e */
[----:B------:R-:W-:-:S04]  /*0390*/  DFMA R6, R8, R4, -R6 ;  /* 0x000000040806722b */ /* 0x000fc80000000806 */
[----:B------:R-:W-:-:S04]  /*03a0*/  DMUL R4, R18, R22 ;  /* 0x0000001612047228 */ /* 0x000fc80000000000 */
[----:B------:R-:W-:Y:S02]  /*03b0*/  DFMA R12, R6, R16, R12 ;  /* 0x00000010060c722b */ /* 0x000fe4000000000c */
[----:B------:R-:W-:Y:S02]  /*03c0*/  DMUL R6, R18, R20 ;  /* 0x0000001412067228 */ /* 0x000fe40000000000 */
[----:B------:R-:W-:-:S04]  /*03d0*/  DMUL R8, R4, R4 ;  /* 0x0000000404087228 */ /* 0x000fc80000000000 */
[----:B------:R-:W-:-:S04]  /*03e0*/  DMUL R18, R18, R12 ;  /* 0x0000000c12127228 */ /* 0x000fc80000000000 */
[----:B------:R-:W-:-:S08]  /*03f0*/  DFMA R8, R6, R6, R8 ;  /* 0x000000060608722b */ /* 0x000fd00000000008 */
[----:B------:R-:W-:-:S08]  /*0400*/  DFMA R10, R18, R18, R8 ;  /* 0x00000012120a722b */ /* 0x000fd00000000008 */
[----:B------:R-:W-:-:S06]  /*0410*/  DADD R12, R10, 1 ;  /* 0x3ff000000a0c7429 */ /* 0x000fcc0000000000 */
[----:B------:R-:W0:Y:S04]  /*0420*/  MUFU.RCP64H R9, R13 ;  /* 0x0000000d00097308 */ /* 0x000e280000001800 */
[----:B------:R-:W-:-:S06]  /*0430*/  IADD3 R8, PT, PT, R13, 0x300402, RZ ;  /* 0x003004020d087810 */ /* 0x000fcc0007ffe0ff */
[----:B0-----:R-:W-:-:S08]  /*0440*/  DFMA R14, -R12, R8, 1 ;  /* 0x3ff000000c0e742b */ /* 0x001fd00000000108 */
[----:B------:R-:W-:Y:S01]  /*0450*/  DFMA R14, R14, R14, R14 ;  /* 0x0000000e0e0e722b */ /* 0x000fe2000000000e */
[----:B------:R-:W-:-:S07]  /*0460*/  FSETP.GEU.AND P0, PT, |R8|, 5.8789094863358348022e-39, PT ;  /* 0x004004020800780b */ /* 0x000fce0003f0e200 */
[----:B------:R-:W-:-:S08]  /*0470*/  DFMA R14, R8, R14, R8 ;  /* 0x0000000e080e722b */ /* 0x000fd00000000008 */
[----:B------:R-:W-:-:S08]  /*0480*/  DFMA R16, -R12, R14, 1 ;  /* 0x3ff000000c10742b */ /* 0x000fd0000000010e */
[----:B------:R-:W-:Y:S01]  /*0490*/  DFMA R8, R14, R16, R14 ;  /* 0x000000100e08722b */ /* 0x000fe2000000000e */
[----:B------:R-:W-:Y:S10]  /*04a0*/  @P0 BRA `(.L_x_1) ;  /* 0x0000000000180947 */ /* 0x000ff40003800000 */
[----:B------:R-:W-:-:S04]  /*04b0*/  LOP3.LUT R8, R13, 0x7fffffff, RZ, 0xc0, !PT ;  /* 0x7fffffff0d087812 */ /* 0x000fc800078ec0ff */
[----:B------:R-:W-:Y:S02]  /*04c0*/  IADD3 R16, PT, PT, R8, -0x100000, RZ ;  /* 0xfff0000008107810 */ /* 0x000fe40007ffe0ff */
[----:B------:R-:W-:-:S07]  /*04d0*/  MOV R8, 0x4f0 ;  /* 0x000004f000087802 */ /* 0x000fce0000000f00 */
[----:B------:R-:W-:Y:S05]  /*04e0*/  CALL.REL.NOINC `($__internal_0_$__cuda_sm20_dblrcp_rn_slowpath_v3) ;  /* 0x0000000000a87944 */ /* 0x000fea0003c00000 */
[----:B------:R-:W-:Y:S02]  /*04f0*/  MOV R8, R14 ;  /* 0x0000000e00087202 */ /* 0x000fe40000000f00 */
[----:B------:R-:W-:-:S07]  /*0500*/  MOV R9, R15 ;  /* 0x0000000f00097202 */ /* 0x000fce0000000f00 */
.L_x_1:
[----:B------:R-:W-:Y:S05]  /*0510*/  BSYNC.RECONVERGENT B0 ;  /* 0x0000000000007941 */ /* 0x000fea0003800200 */
.L_x_0:
[----:B------:R-:W0:Y:S02]  /*0520*/  LDC.64 R28, c[0x0][0x390] ;  /* 0x0000e400ff1c7b82 */ /* 0x000e240000000a00 */
[----:B0-----:R-:W-:-:S05]  /*0530*/  IMAD.WIDE R28, R0, 0x8, R28 ;  /* 0x00000008001c7825 */ /* 0x001fca00078e021c */
[----:B------:R-:W2:Y:S04]  /*0540*/  LDG.E.64 R14, desc[UR4][R28.64+0x8] ;  /* 0x000008041c0e7981 */ /* 0x000ea8000c1e1b00 */
[----:B------:R-:W3:Y:S04]  /*0550*/  LDG.E.64 R16, desc[UR4][R28.64] ;  /* 0x000000041c107981 */ /* 0x000ee8000c1e1b00 */
[----:B------:R-:W4:Y:S01]  /*0560*/  LDG.E.64 R12, desc[UR4][R28.64+0x10] ;  /* 0x000010041c0c7981 */ /* 0x000f22000c1e1b00 */
[----:B------:R-:W-:Y:S02]  /*0570*/  DADD R10, -R10, 1 ;  /* 0x3ff000000a0a7429 */ /* 0x000fe40000000100 */
[----:B--2---:R-:W-:-:S02]  /*0580*/  DMUL R20, R4, R14 ;  /* 0x0000000e04147228 */ /* 0x004fc40000000000 */
[----:B------:R-:W-:Y:S02]  /*0590*/  DMUL R26, R18, R14 ;  /* 0x0000000e121a7228 */ /* 0x000fe40000000000 */
[----:B---3--:R-:W-:-:S04]  /*05a0*/  DMUL R24, R4, R16 ;  /* 0x0000001004187228 */ /* 0x008fc80000000000 */
[C---:B------:R-:W-:Y:S02]  /*05b0*/  DFMA R20, R6.reuse, R16, R20 ;  /* 0x000000100614722b */ /* 0x040fe40000000014 */
[-C--:B----4-:R-:W-:Y:S02]  /*05c0*/  DMUL R22, R6, R12.reuse ;  /* 0x0000000c06167228 */ /* 0x090fe40000000000 */
[----:B------:R-:W-:Y:S02]  /*05d0*/  DFMA R26, R4, R12, -R26 ;  /* 0x0000000c041a722b */ /* 0x000fe4000000081a */
[----:B------:R-:W-:Y:S02]  /*05e0*/  DFMA R24, R6, R14, -R24 ;  /* 0x0000000e0618722b */ /* 0x000fe40000000818 */
[C---:B------:R-:W-:Y:S02]  /*05f0*/  DFMA R20, R18.reuse, R12, R20 ;  /* 0x0000000c1214722b */ /* 0x040fe40000000014 */
[----:B------:R-:W-:-:S06]  /*0600*/  DFMA R22, R18, R16, -R22 ;  /* 0x000000101216722b */ /* 0x000fcc0000000816 */
[-C--:B------:R-:W-:Y:S02]  /*0610*/  DFMA R6, R6, R20.reuse, R26 ;  /* 0x000000140606722b */ /* 0x080fe4000000001a */
[-C--:B------:R-:W-:Y:S02]  /*0620*/  DFMA R4, R4, R20.reuse, R22 ;  /* 0x000000140404722b */ /* 0x080fe40000000016 */
[----:B------:R-:W-:-:S04]  /*0630*/  DFMA R24, R18, R20, R24 ;  /* 0x000000141218722b */ /* 0x000fc80000000018 */
[----:B------:R-:W-:Y:S02]  /*0640*/  DADD R6, R6, R6 ;  /* 0x0000000006067229 */ /* 0x000fe40000000006 */
[----:B------:R-:W-:Y:S02]  /*0650*/  DADD R18, R4, R4 ;  /* 0x0000000004127229 */ /* 0x000fe40000000004 */
[----:B------:R-:W-:-:S04]  /*0660*/  DADD R24, R24, R24 ;  /* 0x0000000018187229 */ /* 0x000fc80000000018 */
[-C--:B------:R-:W-:Y:S02]  /*0670*/  DFMA R4, R16, R10.reuse, R6 ;  /* 0x0000000a1004722b */ /* 0x080fe40000000006 */
[-C--:B------:R-:W-:Y:S01]  /*0680*/  DFMA R18, R14, R10.reuse, R18 ;  /* 0x0000000a0e12722b */ /* 0x080fe20000000012 */
[----:B------:R-:W0:Y:S01]  /*0690*/  LDC.64 R6, c[0x0][0x388] ;  /* 0x0000e200ff067b82 */ /* 0x000e220000000a00 */
[----:B------:R-:W-:-:S04]  /*06a0*/  DFMA R24, R12, R10, R24 ;  /* 0x0000000a0c18722b */ /* 0x000fc80000000018 */
[-C--:B------:R-:W-:Y:S02]  /*06b0*/  DMUL R4, R4, R8.reuse ;  /* 0x0000000804047228 */ /* 0x080fe40000000000 */
[-C--:B------:R-:W-:Y:S02]  /*06c0*/  DMUL R18, R18, R8.reuse ;  /* 0x0000000812127228 */ /* 0x080fe40000000000 */
[----:B------:R-:W-:Y:S02]  /*06d0*/  DMUL R24, R24, R8 ;  /* 0x0000000818187228 */ /* 0x000fe40000000000 */
[----:B------:R-:W1:Y:S01]  /*06e0*/  F2F.F32.F64 R11, R4 ;  /* 0x00000004000b7310 */ /* 0x000e620000301000 */
[----:B------:R-:W-:Y:S04]  /*06f0*/  STG.E.64 desc[UR4][R2.64], R4 ;  /* 0x0000000402007986 */ /* 0x000fe8000c101b04 */
[----:B------:R-:W-:Y:S03]  /*0700*/  STG.E.64 desc[UR4][R2.64+0x8], R18 ;  /* 0x0000081202007986 */ /* 0x000fe6000c101b04 */
[----:B------:R-:W2:Y:S01]  /*0710*/  F2F.F32.F64 R13, R18 ;  /* 0x00000012000d7310 */ /* 0x000ea20000301000 */
[----:B------:R-:W-:Y:S01]  /*0720*/  STG.E.64 desc[UR4][R2.64+0x10], R24 ;  /* 0x0000101802007986 */ /* 0x000fe2000c101b04 */
[----:B0-----:R-:W-:-:S06]  /*0730*/  IMAD.WIDE R6, R0, 0x4, R6 ;  /* 0x0000000400067825 */ /* 0x001fcc00078e0206 */
[----:B------:R-:W0:Y:S01]  /*0740*/  F2F.F32.F64 R9, R24 ;  /* 0x0000001800097310 */ /* 0x000e220000301000 */
[----:B-1----:R-:W-:Y:S04]  /*0750*/  STG.E desc[UR4][R6.64], R11 ;  /* 0x0000000b06007986 */ /* 0x002fe8000c101904 */
[----:B--2---:R-:W-:Y:S04]  /*0760*/  STG.E desc[UR4][R6.64+0x4], R13 ;  /* 0x0000040d06007986 */ /* 0x004fe8000c101904 */
[----:B0-----:R-:W-:Y:S01]  /*0770*/  STG.E desc[UR4][R6.64+0x8], R9 ;  /* 0x0000080906007986 */ /* 0x001fe2000c101904 */
[----:B------:R-:W-:Y:S05]  /*0780*/  EXIT ;  /* 0x000000000000794d */ /* 0x000fea0003800000 */
        .weak           $__internal_0_$__cuda_sm20_dblrcp_rn_slowpath_v3
        .type           $__internal_0_$__cuda_sm20_dblrcp_rn_slowpath_v3,@function
        .size           $__internal_0_$__cuda_sm20_dblrcp_rn_slowpath_v3,(.L_x_14 - $__internal_0_$__cuda_sm20_dblrcp_rn_slowpath_v3)
$__internal_0_$__cuda_sm20_dblrcp_rn_slowpath_v3:
[----:B------:R-:W-:Y:S01]  /*0790*/  DSETP.GTU.AND P0, PT, |R12|, +INF , PT ;  /* 0x7ff000000c00742a */ /* 0x000fe20003f0c200 */
[----:B------:R-:W-:-:S13]  /*07a0*/  BSSY.RECONVERGENT B1, `(.L_x_2) ;  /* 0x0000023000017945 */ /* 0x000fda0003800200 */
[----:B------:R-:W-:Y:S05]  /*07b0*/  @P0 BRA `(.L_x_3) ;  /* 0x00000000007c0947 */ /* 0x000fea0003800000 */
[----:B------:R-:W-:-:S05]  /*07c0*/  LOP3.LUT R9, R13, 0x7fffffff, RZ, 0xc0, !PT ;  /* 0x7fffffff0d097812 */ /* 0x000fca00078ec0ff */
[----:B------:R-:W-:-:S05]  /*07d0*/  VIADD R14, R9, 0xffffffff ;  /* 0xffffffff090e7836 */ /* 0x000fca0000000000 */
[----:B------:R-:W-:-:S13]  /*07e0*/  ISETP.GE.U32.AND P0, PT, R14, 0x7fefffff, PT ;  /* 0x7fefffff0e00780c */ /* 0x000fda0003f06070 */
[----:B------:R-:W-:Y:S02]  /*07f0*/  @P0 LOP3.LUT R15, R13, 0x7ff00000, RZ, 0x3c, !PT ;  /* 0x7ff000000d0f0812 */ /* 0x000fe400078e3cff */
[----:B------:R-:W-:Y:S01]  /*0800*/  @P0 MOV R14, RZ ;  /* 0x000000ff000e0202 */ /* 0x000fe20000000f00 */
[----:B------:R-:W-:Y:S06]  /*0810*/  @P0 BRA `(.L_x_4) ;  /* 0x00000000006c0947 */ /* 0x000fec0003800000 */
[----:B------:R-:W-:-:S13]  /*0820*/  ISETP.GE.U32.AND P0, PT, R9, 0x1000001, PT ;  /* 0x010000010900780c */ /* 0x000fda0003f06070 */
[----:B------:R-:W-:Y:S05]  /*0830*/  @!P0 BRA `(.L_x_5) ;  /* 0x0000000000348947 */ /* 0x000fea0003800000 */
[----:B------:R-:W-:Y:S01]  /*0840*/  IADD3 R15, PT, PT, R13, -0x3fe00000, RZ ;  /* 0xc02000000d0f7810 */ /* 0x000fe20007ffe0ff */
[----:B------:R-:W-:-:S03]  /*0850*/  IMAD.MOV.U32 R14, RZ, RZ, R12 ;  /* 0x000000ffff0e7224 */ /* 0x000fc600078e000c */
[----:B------:R-:W0:Y:S03]  /*0860*/  MUFU.RCP64H R17, R15 ;  /* 0x0000000f00117308 */ /* 0x000e260000001800 */
[----:B0-----:R-:W-:-:S08]  /*0870*/  DFMA R20, -R14, R16, 1 ;  /* 0x3ff000000e14742b */ /* 0x001fd00000000110 */
[----:B------:R-:W-:-:S08]  /*0880*/  DFMA R20, R20, R20, R20 ;  /* 0x000000141414722b */ /* 0x000fd00000000014 */
[----:B------:R-:W-:-:S08]  /*0890*/  DFMA R20, R16, R20, R16 ;  /* 0x000000141014722b */ /* 0x000fd00000000010 */
[----:B------:R-:W-:-:S08]  /*08a0*/  DFMA R16, -R14, R20, 1 ;  /* 0x3ff000000e10742b */ /* 0x000fd00000000114 */
[----:B------:R-:W-:-:S08]  /*08b0*/  DFMA R16, R20, R16, R20 ;  /* 0x000000101410722b */ /* 0x000fd00000000014 */
[----:B------:R-:W-:-:S08]  /*08c0*/  DMUL R16, R16, 2.2250738585072013831e-308 ;  /* 0x0010000010107828 */ /* 0x000fd00000000000 */
[----:B------:R-:W-:-:S08]  /*08d0*/  DFMA R12, -R12, R16, 1 ;  /* 0x3ff000000c0c742b */ /* 0x000fd00000000110 */
[----:B------:R-:W-:-:S08]  /*08e0*/  DFMA R12, R12, R12, R12 ;  /* 0x0000000c0c0c722b */ /* 0x000fd0000000000c */
[----:B------:R-:W-:Y:S01]  /*08f0*/  DFMA R14, R16, R12, R16 ;  /* 0x0000000c100e722b */ /* 0x000fe20000000010 */
[----:B------:R-:W-:Y:S10]  /*0900*/  BRA `(.L_x_4) ;  /* 0x0000000000307947 */ /* 0x000ff40003800000 */
.L_x_5:
[----:B------:R-:W-:Y:S01]  /*0910*/  DMUL R12, R12, 8.11296384146066816958e+31 ;  /* 0x469000000c0c7828 */ /* 0x000fe20000000000 */
[----:B------:R-:W-:-:S05]  /*0920*/  MOV R14, R16 ;  /* 0x00000010000e7202 */ /* 0x000fca0000000f00 */
[----:B------:R-:W0:Y:S02]  /*0930*/  MUFU.RCP64H R15, R13 ;  /* 0x0000000d000f7308 */ /* 0x000e240000001800 */
[----:B0-----:R-:W-:-:S08]  /*0940*/  DFMA R16, -R12, R14, 1 ;  /* 0x3ff000000c10742b */ /* 0x001fd0000000010e */
[----:B------:R-:W-:-:S08]  /*0950*/  DFMA R16, R16, R16, R16 ;  /* 0x000000101010722b */ /* 0x000fd00000000010 */
[----:B------:R-:W-:-:S08]  /*0960*/  DFMA R16, R14, R16, R14 ;  /* 0x000000100e10722b */ /* 0x000fd0000000000e */
[----:B------:R-:W-:-:S08]  /*0970*/  DFMA R14, -R12, R16, 1 ;  /* 0x3ff000000c0e742b */ /* 0x000fd00000000110 */
[----:B------:R-:W-:-:S08]  /*0980*/  DFMA R14, R16, R14, R16 ;  /* 0x0000000e100e722b */ /* 0x000fd00000000010 */
[----:B------:R-:W-:Y:S01]  /*0990*/  DMUL R14, R14, 8.11296384146066816958e+31 ;  /* 0x469000000e0e7828 */ /* 0x000fe20000000000 */
[----:B------:R-:W-:Y:S10]  /*09a0*/  BRA `(.L_x_4) ;  /* 0x0000000000087947 */ /* 0x000ff40003800000 */
.L_x_3:
[----:B------:R-:W-:Y:S02]  /*09b0*/  LOP3.LUT R15, R13, 0x80000, RZ, 0xfc, !PT ;  /* 0x000800000d0f7812 */ /* 0x000fe400078efcff */
[----:B------:R-:W-:-:S07]  /*09c0*/  MOV R14, R12 ;  /* 0x0000000c000e7202 */ /* 0x000fce0000000f00 */
.L_x_4:
[----:B------:R-:W-:Y:S05]  /*09d0*/  BSYNC.RECONVERGENT B1 ;  /* 0x0000000000017941 */ /* 0x000fea0003800200 */
.L_x_2:
[----:B------:R-:W-:-:S04]  /*09e0*/  MOV R9, 0x0 ;  /* 0x0000000000097802 */ /* 0x000fc80000000f00 */
[----:B------:R-:W-:Y:S05]  /*09f0*/  RET.REL.NODEC R8 `(_Z21cuda_semi_llg_kernelBPdPfS_S0_S0_S0_fffid) ;  /* 0xfffffff408807950 */ /* 0x000fea0003c3ffff */
.L_x_6:
[----:B------:R-:W-:-:S00]  /*0a00*/  BRA `(.L_x_6) ;  /* 0xfffffffc00fc7947 */ /* 0x000fc0000383ffff */
[----:B------:R-:W-:-:S00]  /*0a10*/  NOP ;  /* 0x0000000000007918 */ /* 0x000fc00000000000 */
        /* <DEDUP_REMOVED lines=14> */
.L_x_14:


//--------------------- .text._Z21cuda_semi_llg_kernelAPdPfS0_S0_S0_fffid --------------------------
	.section	.text._Z21cuda_semi_llg_kernelAPdPfS0_S0_S0_fffid,"ax",@progbits
	.align	128
        .global         _Z21cuda_semi_llg_kernelAPdPfS0_S0_S0_fffid
        .type           _Z21cuda_semi_llg_kernelAPdPfS0_S0_S0_fffid,@function
        .size           _Z21cuda_semi_llg_kernelAPdPfS0_S0_S0_fffid,(.L_x_15 - _Z21cuda_semi_llg_kernelAPdPfS0_S0_S0_fffid)
        .other          _Z21cuda_semi_llg_kernelAPdPfS0_S0_S0_fffid,@"STO_CUDA_ENTRY STV_DEFAULT"
_Z21cuda_semi_llg_kernelAPdPfS0_S0_S0_fffid:
.text._Z21cuda_semi_llg_kernelAPdPfS0_S0_S0_fffid:
        /* <DEDUP_REMOVED lines=28> */
[----:B------:R3:W5:Y:S01]  /*01c0*/  LDG.E R19, desc[UR4][R20.64] ;  /* 0x0000000414137981 */ /* 0x000762000c1e1900 */
        /* <DEDUP_REMOVED lines=10> */
[----:B------:R-:W-:Y:S01]  /*0270*/  FFMA R25, R14, R10, R25 ;  /* 0x0000000a0e197223 */ /* 0x000fe20000000019 */
[----:B------:R-:W-:-:S03]  /*0280*/  FFMA R18, R15, R18, UR6 ;  /* 0x000000060f127e23 */ /* 0x000fc60008000012 */
[----:B------:R-:W-:Y:S01]  /*0290*/  FMUL R10, R16, R25 ;  /* 0x00000019100a7220 */ /* 0x000fe20000400000 */
[----:B------:R-:W0:Y:S01]  /*02a0*/  F2F.F64.F32 R12, R12 ;  /* 0x0000000c000c7310 */ /* 0x000e220000201800 */
[----:B------:R-:W-:Y:S02]  /*02b0*/  FFMA R19, R14, R18, R19 ;  /* 0x000000120e137223 */ /* 0x000fe40000000013 */
        /* <DEDUP_REMOVED lines=31> */
[----:B------:R-:W-:Y:S02]  /*04b0*/  LOP3.LUT R20, R23, 0x7fffffff, RZ, 0xc0, !PT ;  /* 0x7fffffff17147812 */ /* 0x000fe400078ec0ff */
[----:B------:R-:W-:Y:S02]  /*04c0*/  MOV R18, 0x4f0 ;  /* 0x000004f000127802 */ /* 0x000fe40000000f00 */
[----:B------:R-:W-:-:S07]  /*04d0*/  IADD3 R20, PT, PT, R20, -0x100000, RZ ;  /* 0xfff0000014147810 */ /* 0x000fce0007ffe0ff */
[----:B------:R-:W-:Y:S05]  /*04e0*/  CALL.REL.NOINC `($__internal_1_$__cuda_sm20_dblrcp_rn_slowpath_v3) ;  /* 0x0000000000a07944 */ /* 0x000fea0003c00000 */
[----:B------:R-:W-:Y:S01]  /*04f0*/  MOV R18, R24 ;  /* 0x0000001800127202 */ /* 0x000fe20000000f00 */
[----:B------:R-:W-:-:S07]  /*0500*/  IMAD.MOV.U32 R19, RZ, RZ, R25 ;  /* 0x000000ffff137224 */ /* 0x000fce00078e0019 */
.L_x_8:
[----:B------:R-:W-:Y:S05]  /*0510*/  BSYNC.RECONVERGENT B0 ;  /* 0x0000000000007941 */ /* 0x000fea0003800200 */
.L_x_7:
[C---:B------:R-:W-:Y:S02]  /*0520*/  DMUL R20, R6.reuse, R10 ;  /* 0x0000000a06147228 */ /* 0x040fe40000000000 */
[----:B------:R-:W-:Y:S02]  /*0530*/  DMUL R26, R6, R14 ;  /* 0x0000000e061a7228 */ /* 0x000fe40000000000 */
[----:B------:R-:W-:Y:S02]  /*0540*/  DMUL R24, R8, R10 ;  /* 0x0000000a08187228 */ /* 0x000fe40000000000 */
[-C--:B------:R-:W-:Y:S02]  /*0550*/  DMUL R22, R2, R12.reuse ;  /* 0x0000000c02167228 */ /* 0x080fe40000000000 */
[----:B------:R-:W-:Y:S02]  /*0560*/  DFMA R20, R8, R12, R20 ;  /* 0x0000000c0814722b */ /* 0x000fe40000000014 */
[----:B------:R-:W-:-:S02]  /*0570*/  DFMA R26, R2, R10, -R26 ;  /* 0x0000000a021a722b */ /* 0x000fc4000000081a */
[----:B------:R-:W-:Y:S02]  /*0580*/  DFMA R24, R6, R12, -R24 ;  /* 0x0000000c0618722b */ /* 0x000fe40000000818 */
[-C--:B------:R-:W-:Y:S02]  /*0590*/  DFMA R22, R8, R14.reuse, -R22 ;  /* 0x0000000e0816722b */ /* 0x080fe40000000816 */
[----:B------:R-:W-:Y:S02]  /*05a0*/  DFMA R20, R2, R14, R20 ;  /* 0x0000000e0214722b */ /* 0x000fe40000000014 */
[----:B------:R-:W-:-:S06]  /*05b0*/  DADD R16, -R16, 1 ;  /* 0x3ff0000010107429 */ /* 0x000fcc0000000100 */
[-C--:B------:R-:W-:Y:S02]  /*05c0*/  DFMA R12, R12, R20.reuse, R26 ;  /* 0x000000140c0c722b */ /* 0x080fe4000000001a */
[-C--:B------:R-:W-:Y:S02]  /*05d0*/  DFMA R10, R10, R20.reuse, R22 ;  /* 0x000000140a0a722b */ /* 0x080fe40000000016 */
[----:B------:R-:W-:-:S04]  /*05e0*/  DFMA R24, R14, R20, R24 ;  /* 0x000000140e18722b */ /* 0x000fc80000000018 */
[----:B------:R-:W-:Y:S02]  /*05f0*/  DADD R12, R12, R12 ;  /* 0x000000000c0c7229 */ /* 0x000fe4000000000c */
[----:B------:R-:W-:Y:S02]  /*0600*/  DADD R10, R10, R10 ;  /* 0x000000000a0a7229 */ /* 0x000fe4000000000a */
[----:B------:R-:W-:-:S04]  /*0610*/  DADD R24, R24, R24 ;  /* 0x0000000018187229 */ /* 0x000fc80000000018 */
[-C--:B------:R-:W-:Y:S02]  /*0620*/  DFMA R12, R8, R16.reuse, R12 ;  /* 0x00000010080c722b */ /* 0x080fe4000000000c */
[-C--:B------:R-:W-:Y:S02]  /*0630*/  DFMA R10, R6, R16.reuse, R10 ;  /* 0x00000010060a722b */ /* 0x080fe4000000000a */
[----:B------:R-:W-:-:S04]  /*0640*/  DFMA R24, R2, R16, R24 ;  /* 0x000000100218722b */ /* 0x000fc80000000018 */
[-C--:B------:R-:W-:Y:S02]  /*0650*/  DFMA R12, R12, R18.reuse, R8 ;  /* 0x000000120c0c722b */ /* 0x080fe40000000008 */
[-C--:B------:R-:W-:Y:S01]  /*0660*/  DFMA R10, R10, R18.reuse, R6 ;  /* 0x000000120a0a722b */ /* 0x080fe20000000006 */
[----:B------:R-:W0:Y:S01]  /*0670*/  LDC.64 R8, c[0x0][0x388] ;  /* 0x0000e200ff087b82 */ /* 0x000e220000000a00 */
[----:B------:R-:W-:-:S04]  /*0680*/  DFMA R24, R24, R18, R2 ;  /* 0x000000121818722b */ /* 0x000fc80000000002 */
[----:B------:R-:W-:Y:S02]  /*0690*/  DMUL R6, R12, 0.5 ;  /* 0x3fe000000c067828 */ /* 0x000fe40000000000 */
[----:B------:R-:W-:Y:S02]  /*06a0*/  DMUL R10, R10, 0.5 ;  /* 0x3fe000000a0a7828 */ /* 0x000fe40000000000 */
[----:B------:R-:W-:Y:S02]  /*06b0*/  DMUL R24, R24, 0.5 ;  /* 0x3fe0000018187828 */ /* 0x000fe40000000000 */
        /* <DEDUP_REMOVED lines=11> */
        .weak           $__internal_1_$__cuda_sm20_dblrcp_rn_slowpath_v3
        .type           $__internal_1_$__cuda_sm20_dblrcp_rn_slowpath_v3,@function
        .size           $__internal_1_$__cuda_sm20_dblrcp_rn_slowpath_v3,(.L_x_15 - $__internal_1_$__cuda_sm20_dblrcp_rn_slowpath_v3)
$__internal_1_$__cuda_sm20_dblrcp_rn_slowpath_v3:
[----:B------:R-:W-:Y:S01]  /*0770*/  DSETP.GTU.AND P0, PT, |R22|, +INF , PT ;  /* 0x7ff000001600742a */ /* 0x000fe20003f0c200 */
[----:B------:R-:W-:-:S13]  /*0780*/  BSSY.RECONVERGENT B1, `(.L_x_9) ;  /* 0x0000022000017945 */ /* 0x000fda0003800200 */
[----:B------:R-:W-:Y:S05]  /*0790*/  @P0 BRA `(.L_x_10) ;  /* 0x0000000000780947 */ /* 0x000fea0003800000 */
[----:B------:R-:W-:-:S04]  /*07a0*/  LOP3.LUT R19, R23, 0x7fffffff, RZ, 0xc0, !PT ;  /* 0x7fffffff17137812 */ /* 0x000fc800078ec0ff */
[----:B------:R-:W-:-:S04]  /*07b0*/  IADD3 R21, PT, PT, R19, -0x1, RZ ;  /* 0xffffffff13157810 */ /* 0x000fc80007ffe0ff */
[----:B------:R-:W-:-:S13]  /*07c0*/  ISETP.GE.U32.AND P0, PT, R21, 0x7fefffff, PT ;  /* 0x7fefffff1500780c */ /* 0x000fda0003f06070 */
[----:B------:R-:W-:Y:S02]  /*07d0*/  @P0 LOP3.LUT R25, R23, 0x7ff00000, RZ, 0x3c, !PT ;  /* 0x7ff0000017190812 */ /* 0x000fe400078e3cff */
[----:B------:R-:W-:Y:S01]  /*07e0*/  @P0 MOV R24, RZ ;  /* 0x000000ff00180202 */ /* 0x000fe20000000f00 */
[----:B------:R-:W-:Y:S06]  /*07f0*/  @P0 BRA `(.L_x_11) ;  /* 0x0000000000680947 */ /* 0x000fec0003800000 */
[----:B------:R-:W-:-:S13]  /*0800*/  ISETP.GE.U32.AND P0, PT, R19, 0x1000001, PT ;  /* 0x010000011300780c */ /* 0x000fda0003f06070 */
[----:B------:R-:W-:Y:S05]  /*0810*/  @!P0 BRA `(.L_x_12) ;  /* 0x0000000000348947 */ /* 0x000fea0003800000 */
[----:B------:R-:W-:Y:S01]  /*0820*/  VIADD R25, R23, 0xc0200000 ;  /* 0xc020000017197836 */ /* 0x000fe20000000000 */
[----:B------:R-:W-:-:S03]  /*0830*/  MOV R24, R22 ;  /* 0x0000001600187202 */ /* 0x000fc60000000f00 */
        /* <DEDUP_REMOVED lines=11> */
.L_x_12:
[----:B------:R-:W-:-:S06]  /*08f0*/  DMUL R22, R22, 8.11296384146066816958e+31 ;  /* 0x4690000016167828 */ /* 0x000fcc0000000000 */
        /* <DEDUP_REMOVED lines=8> */
.L_x_10:
[----:B------:R-:W-:Y:S02]  /*0980*/  LOP3.LUT R25, R23, 0x80000, RZ, 0xfc, !PT ;  /* 0x0008000017197812 */ /* 0x000fe400078efcff */
[----:B------:R-:W-:-:S07]  /*0990*/  MOV R24, R22 ;  /* 0x0000001600187202 */ /* 0x000fce0000000f00 */
.L_x_11:
[----:B------:R-:W-:Y:S05]  /*09a0*/  BSYNC.RECONVERGENT B1 ;  /* 0x0000000000017941 */ /* 0x000fea0003800200 */
.L_x_9:
[----:B------:R-:W-:-:S04]  /*09b0*/  MOV R19, 0x0 ;  /* 0x0000000000137802 */ /* 0x000fc80000000f00 */
[----:B------:R-:W-:Y:S05]  /*09c0*/  RET.REL.NODEC R18 `(_Z21cuda_semi_llg_kernelAPdPfS0_S0_S0_fffid) ;  /* 0xfffffff4128c7950 */ /* 0x000fea0003c3ffff */
.L_x_13:
        /* <DEDUP_REMOVED lines=11> */
.L_x_15:


//--------------------- .nv.shared.reserved.0     --------------------------
	.section	.nv.shared.reserved.0,"aw",@nobits
	.weak		__nv_reservedSMEM_offset_0_alias
	.size		__nv_reservedSMEM_offset_0_alias, 0, 64
	.other		__nv_reservedSMEM_offset_0_alias,@"STO_CUDA_RESERVED_SHARED STV_DEFAULT"
__nv_reservedSMEM_offset_0_alias:
	.zero		0
	.zero		64


//--------------------- .nv.constant0._Z21cuda_semi_llg_kernelBPdPfS_S0_S0_S0_fffid --------------------------
	.section	.nv.constant0._Z21cuda_semi_llg_kernelBPdPfS_S0_S0_S0_fffid,"a",@progbits
	.sectionflags	@""
	.align	4
.nv.constant0._Z21cuda_semi_llg_kernelBPdPfS_S0_S0_S0_fffid:
	.zero		968


//--------------------- .nv.constant0._Z21cuda_semi_llg_kernelAPdPfS0_S0_S0_fffid --------------------------
	.section	.nv.constant0._Z21cuda_semi_llg_kernelAPdPfS0_S0_S0_fffid,"a",@progbits
	.sectionflags	@""
	.align	4
.nv.constant0._Z21cuda_semi_llg_kernelAPdPfS0_S0_S0_fffid:
	.zero		960


//--------------------- SYMBOLS --------------------------

	.type		.nv.reservedSmem.offset0,@object
	.size		.nv.reservedSmem.offset0,0x4
